//
// Generated by NVIDIA NVVM Compiler
//
// Compiler Build ID: CL-36424714
// Cuda compilation tools, release 13.0, V13.0.88
// Based on NVVM 20.0.0
//

.version 9.0
.target sm_100
.address_size 64

	// .globl	_Z18MatMul_CUDA_KernelPKfS0_Pfiiii

.visible .entry _Z18MatMul_CUDA_KernelPKfS0_Pfiiii(
	.param .u64 .ptr .align 1 _Z18MatMul_CUDA_KernelPKfS0_Pfiiii_param_0,
	.param .u64 .ptr .align 1 _Z18MatMul_CUDA_KernelPKfS0_Pfiiii_param_1,
	.param .u64 .ptr .align 1 _Z18MatMul_CUDA_KernelPKfS0_Pfiiii_param_2,
	.param .u32 _Z18MatMul_CUDA_KernelPKfS0_Pfiiii_param_3,
	.param .u32 _Z18MatMul_CUDA_KernelPKfS0_Pfiiii_param_4,
	.param .u32 _Z18MatMul_CUDA_KernelPKfS0_Pfiiii_param_5,
	.param .u32 _Z18MatMul_CUDA_KernelPKfS0_Pfiiii_param_6
)
{
	.reg .pred 	%p<16>;
	.reg .b32 	%r<48>;
	.reg .b32 	%f<56>;
	.reg .b64 	%rd<40>;

	ld.param.u64 	%rd5, [_Z18MatMul_CUDA_KernelPKfS0_Pfiiii_param_0];
	ld.param.u64 	%rd6, [_Z18MatMul_CUDA_KernelPKfS0_Pfiiii_param_1];
	ld.param.u64 	%rd7, [_Z18MatMul_CUDA_KernelPKfS0_Pfiiii_param_2];
	ld.param.u32 	%r25, [_Z18MatMul_CUDA_KernelPKfS0_Pfiiii_param_3];
	ld.param.u32 	%r26, [_Z18MatMul_CUDA_KernelPKfS0_Pfiiii_param_4];
	ld.param.u32 	%r23, [_Z18MatMul_CUDA_KernelPKfS0_Pfiiii_param_5];
	ld.param.u32 	%r24, [_Z18MatMul_CUDA_KernelPKfS0_Pfiiii_param_6];
	cvta.to.global.u64 	%rd1, %rd6;
	cvta.to.global.u64 	%rd2, %rd5;
	cvta.to.global.u64 	%rd8, %rd7;
	mov.u32 	%r1, %ctaid.x;
	mov.u32 	%r27, %ctaid.y;
	mov.u32 	%r2, %tid.x;
	mad.lo.s32 	%r3, %r26, %r1, %r27;
	mad.lo.s32 	%r28, %r3, %r24, %r2;
	mul.wide.s32 	%rd9, %r28, 4;
	add.s64 	%rd3, %rd8, %rd9;
	mov.b32 	%r29, 0;
	st.global.u32 	[%rd3], %r29;
	setp.ge.s32 	%p1, %r1, %r25;
	setp.ge.s32 	%p2, %r27, %r26;
	or.pred  	%p3, %p1, %p2;
	setp.ge.s32 	%p4, %r2, %r24;
	or.pred  	%p5, %p3, %p4;
	setp.lt.s32 	%p6, %r23, 1;
	or.pred  	%p7, %p5, %p6;
	@%p7 bra 	$L__BB0_12;
	mul.lo.s32 	%r4, %r3, %r23;
	mul.lo.s32 	%r5, %r23, %r1;
	and.b32  	%r6, %r23, 7;
	setp.lt.u32 	%p8, %r23, 8;
	mov.b32 	%r46, 0;
	mov.f32 	%f53, 0f00000000;
	@%p8 bra 	$L__BB0_4;
	and.b32  	%r46, %r23, 2147483640;
	neg.s32 	%r44, %r46;
	mul.lo.s32 	%r31, %r1, %r24;
	mad.lo.s32 	%r43, %r31, %r23, %r2;
	shl.b32 	%r10, %r24, 3;
	add.s64 	%rd4, %rd2, 16;
	mov.f32 	%f53, 0f00000000;
	mul.wide.s32 	%rd14, %r24, 4;
	mov.u32 	%r42, %r4;
$L__BB0_3:
	.pragma "nounroll";
	mul.wide.s32 	%rd10, %r42, 4;
	add.s64 	%rd11, %rd4, %rd10;
	ld.global.f32 	%f10, [%rd11+-16];
	mul.wide.s32 	%rd12, %r43, 4;
	add.s64 	%rd13, %rd1, %rd12;
	ld.global.f32 	%f11, [%rd13];
	fma.rn.f32 	%f12, %f10, %f11, %f53;
	st.global.f32 	[%rd3], %f12;
	ld.global.f32 	%f13, [%rd11+-12];
	add.s64 	%rd15, %rd13, %rd14;
	ld.global.f32 	%f14, [%rd15];
	fma.rn.f32 	%f15, %f13, %f14, %f12;
	st.global.f32 	[%rd3], %f15;
	ld.global.f32 	%f16, [%rd11+-8];
	add.s64 	%rd16, %rd15, %rd14;
	ld.global.f32 	%f17, [%rd16];
	fma.rn.f32 	%f18, %f16, %f17, %f15;
	st.global.f32 	[%rd3], %f18;
	ld.global.f32 	%f19, [%rd11+-4];
	add.s64 	%rd17, %rd16, %rd14;
	ld.global.f32 	%f20, [%rd17];
	fma.rn.f32 	%f21, %f19, %f20, %f18;
	st.global.f32 	[%rd3], %f21;
	ld.global.f32 	%f22, [%rd11];
	add.s64 	%rd18, %rd17, %rd14;
	ld.global.f32 	%f23, [%rd18];
	fma.rn.f32 	%f24, %f22, %f23, %f21;
	st.global.f32 	[%rd3], %f24;
	ld.global.f32 	%f25, [%rd11+4];
	add.s64 	%rd19, %rd18, %rd14;
	ld.global.f32 	%f26, [%rd19];
	fma.rn.f32 	%f27, %f25, %f26, %f24;
	st.global.f32 	[%rd3], %f27;
	ld.global.f32 	%f28, [%rd11+8];
	add.s64 	%rd20, %rd19, %rd14;
	ld.global.f32 	%f29, [%rd20];
	fma.rn.f32 	%f30, %f28, %f29, %f27;
	st.global.f32 	[%rd3], %f30;
	ld.global.f32 	%f31, [%rd11+12];
	add.s64 	%rd21, %rd20, %rd14;
	ld.global.f32 	%f32, [%rd21];
	fma.rn.f32 	%f53, %f31, %f32, %f30;
	st.global.f32 	[%rd3], %f53;
	add.s32 	%r44, %r44, 8;
	add.s32 	%r43, %r43, %r10;
	add.s32 	%r42, %r42, 8;
	setp.ne.s32 	%p9, %r44, 0;
	@%p9 bra 	$L__BB0_3;
$L__BB0_4:
	setp.eq.s32 	%p10, %r6, 0;
	@%p10 bra 	$L__BB0_12;
	and.b32  	%r18, %r23, 3;
	setp.lt.u32 	%p11, %r6, 4;
	@%p11 bra 	$L__BB0_7;
	add.s32 	%r32, %r46, %r4;
	mul.wide.s32 	%rd22, %r32, 4;
	add.s64 	%rd23, %rd2, %rd22;
	ld.global.f32 	%f33, [%rd23];
	add.s32 	%r33, %r46, %r5;
	mad.lo.s32 	%r34, %r33, %r24, %r2;
	mul.wide.s32 	%rd24, %r34, 4;
	add.s64 	%rd25, %rd1, %rd24;
	ld.global.f32 	%f34, [%rd25];
	fma.rn.f32 	%f35, %f33, %f34, %f53;
	st.global.f32 	[%rd3], %f35;
	ld.global.f32 	%f36, [%rd23+4];
	mul.wide.s32 	%rd26, %r24, 4;
	add.s64 	%rd27, %rd25, %rd26;
	ld.global.f32 	%f37, [%rd27];
	fma.rn.f32 	%f38, %f36, %f37, %f35;
	st.global.f32 	[%rd3], %f38;
	ld.global.f32 	%f39, [%rd23+8];
	add.s64 	%rd28, %rd27, %rd26;
	ld.global.f32 	%f40, [%rd28];
	fma.rn.f32 	%f41, %f39, %f40, %f38;
	st.global.f32 	[%rd3], %f41;
	ld.global.f32 	%f42, [%rd23+12];
	add.s64 	%rd29, %rd28, %rd26;
	ld.global.f32 	%f43, [%rd29];
	fma.rn.f32 	%f53, %f42, %f43, %f41;
	st.global.f32 	[%rd3], %f53;
	add.s32 	%r46, %r46, 4;
$L__BB0_7:
	setp.eq.s32 	%p12, %r18, 0;
	@%p12 bra 	$L__BB0_12;
	setp.eq.s32 	%p13, %r18, 1;
	@%p13 bra 	$L__BB0_10;
	add.s32 	%r35, %r46, %r4;
	mul.wide.s32 	%rd30, %r35, 4;
	add.s64 	%rd31, %rd2, %rd30;
	ld.global.f32 	%f44, [%rd31];
	add.s32 	%r36, %r46, %r5;
	mad.lo.s32 	%r37, %r36, %r24, %r2;
	mul.wide.s32 	%rd32, %r37, 4;
	add.s64 	%rd33, %rd1, %rd32;
	ld.global.f32 	%f45, [%rd33];
	fma.rn.f32 	%f46, %f44, %f45, %f53;
	st.global.f32 	[%rd3], %f46;
	ld.global.f32 	%f47, [%rd31+4];
	mul.wide.s32 	%rd34, %r24, 4;
	add.s64 	%rd35, %rd33, %rd34;
	ld.global.f32 	%f48, [%rd35];
	fma.rn.f32 	%f53, %f47, %f48, %f46;
	st.global.f32 	[%rd3], %f53;
	add.s32 	%r46, %r46, 2;
$L__BB0_10:
	and.b32  	%r38, %r23, 1;
	setp.eq.b32 	%p14, %r38, 1;
	not.pred 	%p15, %p14;
	@%p15 bra 	$L__BB0_12;
	add.s32 	%r39, %r46, %r4;
	mul.wide.s32 	%rd36, %r39, 4;
	add.s64 	%rd37, %rd2, %rd36;
	ld.global.f32 	%f49, [%rd37];
	add.s32 	%r40, %r46, %r5;
	mad.lo.s32 	%r41, %r40, %r24, %r2;
	mul.wide.s32 	%rd38, %r41, 4;
	add.s64 	%rd39, %rd1, %rd38;
	ld.global.f32 	%f50, [%rd39];
	fma.rn.f32 	%f51, %f49, %f50, %f53;
	st.global.f32 	[%rd3], %f51;
$L__BB0_12:
	ret;

}


// ===== COMPILED SASS (sm_100) =====

	.target	sm_100

	.elftype	@"ET_EXEC"


//--------------------- .note.nv.tkinfo           --------------------------
	.section	.note.nv.tkinfo,"",@"SHT_NOTE"
	.sectionflags	@"SHF_NOTE_NV_TKINFO"
	.tkinfo
        /*0018*/ 	.word	0x00000002
        /*0030*/ 	.string	""
        /*0030*/ 	.string	"ptxas"
        /*0030*/ 	.string	"Cuda compilation tools, release 13.0, V13.0.88"
        /*0030*/ 	.string	"Build cuda_13.0.r13.0/compiler.36424714_0"
        /*0030*/ 	.string	"-arch sm_100 -m 64 "



//--------------------- .note.nv.cuinfo           --------------------------
	.section	.note.nv.cuinfo,"",@"SHT_NOTE"
	.sectionflags	@"SHF_NOTE_NV_CUINFO"
        /*0018*/ 	.short	0x0002
        /*001a*/ 	.short	0x0064
        /*001c*/ 	.short	0x0082
	.zero		2


//--------------------- .nv.info                  --------------------------
	.section	.nv.info,"",@"SHT_CUDA_INFO"
	.align	4


	//----- nvinfo : EIATTR_REGCOUNT
	.align		4
        /*0000*/ 	.byte	0x04, 0x2f
        /*0002*/ 	.short	(.L_1 - .L_0)
	.align		4
.L_0:
        /*0004*/ 	.word	index@(_Z18MatMul_CUDA_KernelPKfS0_Pfiiii)
        /*0008*/ 	.word	0x0000001c


	//----- nvinfo : EIATTR_FRAME_SIZE
	.align		4
.L_1:
        /*000c*/ 	.byte	0x04, 0x11
        /*000e*/ 	.short	(.L_3 - .L_2)
	.align		4
.L_2:
        /*0010*/ 	.word	index@(_Z18MatMul_CUDA_KernelPKfS0_Pfiiii)
        /*0014*/ 	.word	0x00000000


	//----- nvinfo : EIATTR_MIN_STACK_SIZE
	.align		4
.L_3:
        /*0018*/ 	.byte	0x04, 0x12
        /*001a*/ 	.short	(.L_5 - .L_4)
	.align		4
.L_4:
        /*001c*/ 	.word	index@(_Z18MatMul_CUDA_KernelPKfS0_Pfiiii)
        /*0020*/ 	.word	0x00000000
.L_5:


//--------------------- .nv.compat                --------------------------
	.section	.nv.compat,"",@"SHT_CUDA_COMPAT_INFO"
	.align	4
        /*0000*/ 	.byte	0x02, 0x09, 0x00, 0x00, 0x02, 0x02, 0x01, 0x00, 0x02, 0x05, 0x05, 0x00, 0x03, 0x07, 0x01, 0x01
        /*0010*/ 	.byte	0x02, 0x03, 0x00, 0x00, 0x02, 0x06, 0x01, 0x00, 0x04, 0x0b, 0x08, 0x00, 0x09, 0x00, 0x00, 0x00
        /*0020*/ 	.byte	0x00, 0x00, 0x00, 0x00


//--------------------- .nv.info._Z18MatMul_CUDA_KernelPKfS0_Pfiiii --------------------------
	.section	.nv.info._Z18MatMul_CUDA_KernelPKfS0_Pfiiii,"",@"SHT_CUDA_INFO"
	.sectionflags	@""
	.align	4


	//----- nvinfo : EIATTR_CUDA_API_VERSION
	.align		4
        /*0000*/ 	.byte	0x04, 0x37
        /*0002*/ 	.short	(.L_7 - .L_6)
.L_6:
        /*0004*/ 	.word	0x00000082


	//----- nvinfo : EIATTR_KPARAM_INFO
	.align		4
.L_7:
        /*0008*/ 	.byte	0x04, 0x17
        /*000a*/ 	.short	(.L_9 - .L_8)
.L_8:
        /*000c*/ 	.word	0x00000000
        /*0010*/ 	.short	0x0006
        /*0012*/ 	.short	0x0024
        /*0014*/ 	.byte	0x00, 0xf0, 0x11, 0x00


	//----- nvinfo : EIATTR_KPARAM_INFO
	.align		4
.L_9:
        /*0018*/ 	.byte	0x04, 0x17
        /*001a*/ 	.short	(.L_11 - .L_10)
.L_10:
        /*001c*/ 	.word	0x00000000
        /*0020*/ 	.short	0x0005
        /*0022*/ 	.short	0x0020
        /*0024*/ 	.byte	0x00, 0xf0, 0x11, 0x00


	//----- nvinfo : EIATTR_KPARAM_INFO
	.align		4
.L_11:
        /*0028*/ 	.byte	0x04, 0x17
        /*002a*/ 	.short	(.L_13 - .L_12)
.L_12:
        /*002c*/ 	.word	0x00000000
        /*0030*/ 	.short	0x0004
        /*0032*/ 	.short	0x001c
        /*0034*/ 	.byte	0x00, 0xf0, 0x11, 0x00


	//----- nvinfo : EIATTR_KPARAM_INFO
	.align		4
.L_13:
        /*0038*/ 	.byte	0x04, 0x17
        /*003a*/ 	.short	(.L_15 - .L_14)
.L_14:
        /*003c*/ 	.word	0x00000000
        /*0040*/ 	.short	0x0003
        /*0042*/ 	.short	0x0018
        /*0044*/ 	.byte	0x00, 0xf0, 0x11, 0x00


	//----- nvinfo : EIATTR_KPARAM_INFO
	.align		4
.L_15:
        /*0048*/ 	.byte	0x04, 0x17
        /*004a*/ 	.short	(.L_17 - .L_16)
.L_16:
        /*004c*/ 	.word	0x00000000
        /*0050*/ 	.short	0x0002
        /*0052*/ 	.short	0x0010
        /*0054*/ 	.byte	0x00, 0xf5, 0x21, 0x00


	//----- nvinfo : EIATTR_KPARAM_INFO
	.align		4
.L_17:
        /*0058*/ 	.byte	0x04, 0x17
        /*005a*/ 	.short	(.L_19 - .L_18)
.L_18:
        /*005c*/ 	.word	0x00000000
        /*0060*/ 	.short	0x0001
        /*0062*/ 	.short	0x0008
        /*0064*/ 	.byte	0x00, 0xf5, 0x21, 0x00


	//----- nvinfo : EIATTR_KPARAM_INFO
	.align		4
.L_19:
        /*0068*/ 	.byte	0x04, 0x17
        /*006a*/ 	.short	(.L_21 - .L_20)
.L_20:
        /*006c*/ 	.word	0x00000000
        /*0070*/ 	.short	0x0000
        /*0072*/ 	.short	0x0000
        /*0074*/ 	.byte	0x00, 0xf5, 0x21, 0x00


	//----- nvinfo : EIATTR_SPARSE_MMA_MASK
	.align		4
.L_21:
        /*0078*/ 	.byte	0x03, 0x50
        /*007a*/ 	.short	0x0000


	//----- nvinfo : EIATTR_MAXREG_COUNT
	.align		4
        /*007c*/ 	.byte	0x03, 0x1b
        /*007e*/ 	.short	0x00ff


	//----- nvinfo : EIATTR_MERCURY_ISA_VERSION
	.align		4
        /*0080*/ 	.byte	0x03, 0x5f
        /*0082*/ 	.short	0x0101


	//----- nvinfo : EIATTR_VRC_CTA_INIT_COUNT
	.align		4
        /*0084*/ 	.byte	0x02, 0x4a
	.zero		1
	.zero		1


	//----- nvinfo : EIATTR_EXIT_INSTR_OFFSETS
	.align		4
        /*0088*/ 	.byte	0x04, 0x1c
        /*008a*/ 	.short	(.L_23 - .L_22)


	//   ....[0]....
.L_22:
        /*008c*/ 	.word	0x00000100


	//   ....[1]....
        /*0090*/ 	.word	0x00000520


	//   ....[2]....
        /*0094*/ 	.word	0x00000720


	//   ....[3]....
        /*0098*/ 	.word	0x00000880


	//   ....[4]....
        /*009c*/ 	.word	0x00000940


	//----- nvinfo : EIATTR_CBANK_PARAM_SIZE
	.align		4
.L_23:
        /*00a0*/ 	.byte	0x03, 0x19
        /*00a2*/ 	.short	0x0028


	//----- nvinfo : EIATTR_PARAM_CBANK
	.align		4
        /*00a4*/ 	.byte	0x04, 0x0a
        /*00a6*/ 	.short	(.L_25 - .L_24)
	.align		4
.L_24:
        /*00a8*/ 	.word	index@(.nv.constant0._Z18MatMul_CUDA_KernelPKfS0_Pfiiii)
        /*00ac*/ 	.short	0x0380
        /*00ae*/ 	.short	0x0028


	//----- nvinfo : EIATTR_SW_WAR
	.align		4
.L_25:
        /*00b0*/ 	.byte	0x04, 0x36
        /*00b2*/ 	.short	(.L_27 - .L_26)
.L_26:
        /*00b4*/ 	.word	0x00000008
.L_27:


//--------------------- .nv.callgraph             --------------------------
	.section	.nv.callgraph,"",@"SHT_CUDA_CALLGRAPH"
	.align	4
	.sectionentsize	8
	.align		4
        /*0000*/ 	.word	0x00000000
	.align		4
        /*0004*/ 	.word	0xffffffff
	.align		4
        /*0008*/ 	.word	0x00000000
	.align		4
        /*000c*/ 	.word	0xfffffffe
	.align		4
        /*0010*/ 	.word	0x00000000
	.align		4
        /*0014*/ 	.word	0xfffffffd
	.align		4
        /*0018*/ 	.word	0x00000000
	.align		4
        /*001c*/ 	.word	0xfffffffc


//--------------------- .text._Z18MatMul_CUDA_KernelPKfS0_Pfiiii --------------------------
	.section	.text._Z18MatMul_CUDA_KernelPKfS0_Pfiiii,"ax",@progbits
	.align	128
        .global         _Z18MatMul_CUDA_KernelPKfS0_Pfiiii
        .type           _Z18MatMul_CUDA_KernelPKfS0_Pfiiii,@function
        .size           _Z18MatMul_CUDA_KernelPKfS0_Pfiiii,(.L_x_5 - _Z18MatMul_CUDA_KernelPKfS0_Pfiiii)
        .other          _Z18MatMul_CUDA_KernelPKfS0_Pfiiii,@"STO_CUDA_ENTRY STV_DEFAULT"
_Z18MatMul_CUDA_KernelPKfS0_Pfiiii:
.text._Z18MatMul_CUDA_KernelPKfS0_Pfiiii:
[----:B------:R-:W-:Y:S01]  /*0000*/  LDC R1, c[0x0][0x37c] ;  /* 0x0000df00ff017b82 */ /* 0x000fe20000000800 */
[----:B------:R-:W0:Y:S07]  /*0010*/  S2R R6, SR_CTAID.Y ;  /* 0x0000000000067919 */ /* 0x000e2e0000002600 */
[----:B------:R-:W0:Y:S01]  /*0020*/  LDC.64 R8, c[0x0][0x398] ;  /* 0x0000e600ff087b82 */ /* 0x000e220000000a00 */
[----:B------:R-:W1:Y:S01]  /*0030*/  LDCU.64 UR6, c[0x0][0x358] ;  /* 0x00006b00ff0677ac */ /* 0x000e620008000a00 */
[----:B------:R-:W2:Y:S06]  /*0040*/  S2R R0, SR_TID.X ;  /* 0x0000000000007919 */ /* 0x000eac0000002100 */
[----:B------:R-:W3:Y:S08]  /*0050*/  S2UR UR8, SR_CTAID.X ;  /* 0x00000000000879c3 */ /* 0x000ef00000002500 */
[----:B------:R-:W2:Y:S08]  /*0060*/  LDC.64 R2, c[0x0][0x3a0] ;  /* 0x0000e800ff027b82 */ /* 0x000eb00000000a00 */
[----:B------:R-:W4:Y:S01]  /*0070*/  LDC.64 R4, c[0x0][0x390] ;  /* 0x0000e400ff047b82 */ /* 0x000f220000000a00 */
[----:B0-----:R-:W-:Y:S01]  /*0080*/  ISETP.GE.AND P0, PT, R6, R9, PT ;  /* 0x000000090600720c */ /* 0x001fe20003f06270 */
[----:B---3--:R-:W-:-:S03]  /*0090*/  IMAD R7, R9, UR8, R6 ;  /* 0x0000000809077c24 */ /* 0x008fc6000f8e0206 */
[----:B------:R-:W-:-:S04]  /*00a0*/  ISETP.LE.OR P0, PT, R8, UR8, P0 ;  /* 0x0000000808007c0c */ /* 0x000fc80008703670 */
[-C--:B--2---:R-:W-:Y:S01]  /*00b0*/  ISETP.GE.OR P0, PT, R0, R3.reuse, P0 ;  /* 0x000000030000720c */ /* 0x084fe20000706670 */
[----:B------:R-:W-:-:S03]  /*00c0*/  IMAD R9, R7, R3, R0 ;  /* 0x0000000307097224 */ /* 0x000fc600078e0200 */
[----:B------:R-:W-:Y:S01]  /*00d0*/  ISETP.LT.OR P0, PT, R2, 0x1, P0 ;  /* 0x000000010200780c */ /* 0x000fe20000701670 */
[----:B----4-:R-:W-:-:S05]  /*00e0*/  IMAD.WIDE R4, R9, 0x4, R4 ;  /* 0x0000000409047825 */ /* 0x010fca00078e0204 */
[----:B-1----:R0:W-:Y:S07]  /*00f0*/  STG.E desc[UR6][R4.64], RZ ;  /* 0x000000ff04007986 */ /* 0x0021ee000c101906 */
[----:B------:R-:W-:Y:S05]  /*0100*/  @P0 EXIT ;  /* 0x000000000000094d */ /* 0x000fea0003800000 */
[C---:B------:R-:W-:Y:S01]  /*0110*/  ISETP.GE.U32.AND P1, PT, R2.reuse, 0x8, PT ;  /* 0x000000080200780c */ /* 0x040fe20003f26070 */
[----:B------:R-:W-:Y:S01]  /*0120*/  HFMA2 R9, -RZ, RZ, 0, 0 ;  /* 0x00000000ff097431 */ /* 0x000fe200000001ff */
[----:B------:R-:W-:Y:S01]  /*0130*/  LOP3.LUT R20, R2, 0x7, RZ, 0xc0, !PT ;  /* 0x0000000702147812 */ /* 0x000fe200078ec0ff */
[----:B------:R-:W-:Y:S01]  /*0140*/  IMAD R8, R7, R2, RZ ;  /* 0x0000000207087224 */ /* 0x000fe200078e02ff */
[----:B------:R-:W-:Y:S02]  /*0150*/  MOV R13, RZ ;  /* 0x000000ff000d7202 */ /* 0x000fe40000000f00 */
[----:B------:R-:W-:-:S07]  /*0160*/  ISETP.NE.AND P0, PT, R20, RZ, PT ;  /* 0x000000ff1400720c */ /* 0x000fce0003f05270 */
[----:B------:R-:W-:Y:S06]  /*0170*/  @!P1 BRA `(.L_x_0) ;  /* 0x0000000000e89947 */ /* 0x000fec0003800000 */
[----:B------:R-:W1:Y:S01]  /*0180*/  LDCU.64 UR4, c[0x0][0x380] ;  /* 0x00007000ff0477ac */ /* 0x000e620008000a00 */
[----:B------:R-:W-:Y:S01]  /*0190*/  IMAD R7, R3, UR8, RZ ;  /* 0x0000000803077c24 */ /* 0x000fe2000f8e02ff */
[----:B------:R-:W-:Y:S02]  /*01a0*/  LOP3.LUT R9, R2, 0x7ffffff8, RZ, 0xc0, !PT ;  /* 0x7ffffff802097812 */ /* 0x000fe400078ec0ff */
[----:B------:R-:W-:Y:S01]  /*01b0*/  MOV R13, RZ ;  /* 0x000000ff000d7202 */ /* 0x000fe20000000f00 */
[----:B------:R-:W-:Y:S01]  /*01c0*/  IMAD R12, R7, R2, R0 ;  /* 0x00000002070c7224 */ /* 0x000fe200078e0200 */
[----:B------:R-:W-:Y:S02]  /*01d0*/  MOV R11, R8 ;  /* 0x00000008000b7202 */ /* 0x000fe40000000f00 */
[----:B------:R-:W-:Y:S01]  /*01e0*/  IADD3 R10, PT, PT, -R9, RZ, RZ ;  /* 0x000000ff090a7210 */ /* 0x000fe20007ffe1ff */
[----:B-1----:R-:W-:-:S04]  /*01f0*/  UIADD3 UR4, UP0, UPT, UR4, 0x10, URZ ;  /* 0x0000001004047890 */ /* 0x002fc8000ff1e0ff */
[----:B------:R-:W-:-:S12]  /*0200*/  UIADD3.X UR5, UPT, UPT, URZ, UR5, URZ, UP0, !UPT ;  /* 0x00000005ff057290 */ /* 0x000fd800087fe4ff */
.L_x_1:
[----:B------:R-:W1:Y:S01]  /*0210*/  LDC.64 R14, c[0x0][0x388] ;  /* 0x0000e200ff0e7b82 */ /* 0x000e620000000a00 */
[----:B------:R-:W-:Y:S02]  /*0220*/  MOV R6, UR4 ;  /* 0x0000000400067c02 */ /* 0x000fe40008000f00 */
[----:B------:R-:W-:-:S03]  /*0230*/  MOV R7, UR5 ;  /* 0x0000000500077c02 */ /* 0x000fc60008000f00 */
[----:B------:R-:W-:-:S05]  /*0240*/  IMAD.WIDE R6, R11, 0x4, R6 ;  /* 0x000000040b067825 */ /* 0x000fca00078e0206 */
[----:B--2---:R-:W2:Y:S01]  /*0250*/  LDG.E R16, desc[UR6][R6.64+-0x10] ;  /* 0xfffff00606107981 */ /* 0x004ea2000c1e1900 */
[----:B-1----:R-:W-:-:S05]  /*0260*/  IMAD.WIDE R14, R12, 0x4, R14 ;  /* 0x000000040c0e7825 */ /* 0x002fca00078e020e */
[----:B------:R-:W2:Y:S02]  /*0270*/  LDG.E R17, desc[UR6][R14.64] ;  /* 0x000000060e117981 */ /* 0x000ea4000c1e1900 */
[----:B--2---:R-:W-:Y:S01]  /*0280*/  FFMA R13, R16, R17, R13 ;  /* 0x00000011100d7223 */ /* 0x004fe2000000000d */
[----:B------:R-:W-:-:S04]  /*0290*/  IMAD.WIDE R16, R3, 0x4, R14 ;  /* 0x0000000403107825 */ /* 0x000fc800078e020e */
[----:B------:R1:W-:Y:S04]  /*02a0*/  STG.E desc[UR6][R4.64], R13 ;  /* 0x0000000d04007986 */ /* 0x0003e8000c101906 */
[----:B------:R-:W2:Y:S04]  /*02b0*/  LDG.E R18, desc[UR6][R6.64+-0xc] ;  /* 0xfffff40606127981 */ /* 0x000ea8000c1e1900 */
[----:B------:R-:W2:Y:S02]  /*02c0*/  LDG.E R19, desc[UR6][R16.64] ;  /* 0x0000000610137981 */ /* 0x000ea4000c1e1900 */
[----:B--2---:R-:W-:Y:S01]  /*02d0*/  FFMA R21, R18, R19, R13 ;  /* 0x0000001312157223 */ /* 0x004fe2000000000d */
[----:B------:R-:W-:-:S04]  /*02e0*/  IMAD.WIDE R18, R3, 0x4, R16 ;  /* 0x0000000403127825 */ /* 0x000fc800078e0210 */
[----:B------:R2:W-:Y:S04]  /*02f0*/  STG.E desc[UR6][R4.64], R21 ;  /* 0x0000001504007986 */ /* 0x0005e8000c101906 */
[----:B------:R-:W3:Y:S04]  /*0300*/  LDG.E R22, desc[UR6][R6.64+-0x8] ;  /* 0xfffff80606167981 */ /* 0x000ee8000c1e1900 */
[----:B------:R-:W3:Y:S02]  /*0310*/  LDG.E R14, desc[UR6][R18.64] ;  /* 0x00000006120e7981 */ /* 0x000ee4000c1e1900 */
[----:B---3--:R-:W-:Y:S01]  /*0320*/  FFMA R23, R22, R14, R21 ;  /* 0x0000000e16177223 */ /* 0x008fe20000000015 */
[----:B------:R-:W-:-:S04]  /*0330*/  IMAD.WIDE R14, R3, 0x4, R18 ;  /* 0x00000004030e7825 */ /* 0x000fc800078e0212 */
[----:B------:R3:W-:Y:S04]  /*0340*/  STG.E desc[UR6][R4.64], R23 ;  /* 0x0000001704007986 */ /* 0x0007e8000c101906 */
[----:B------:R-:W4:Y:S04]  /*0350*/  LDG.E R22, desc[UR6][R6.64+-0x4] ;  /* 0xfffffc0606167981 */ /* 0x000f28000c1e1900 */
[----:B-1----:R-:W4:Y:S01]  /*0360*/  LDG.E R13, desc[UR6][R14.64] ;  /* 0x000000060e0d7981 */ /* 0x002f22000c1e1900 */
[----:B------:R-:W-:-:S04]  /*0370*/  IMAD.WIDE R16, R3, 0x4, R14 ;  /* 0x0000000403107825 */ /* 0x000fc800078e020e */
[----:B----4-:R-:W-:-:S05]  /*0380*/  FFMA R13, R22, R13, R23 ;  /* 0x0000000d160d7223 */ /* 0x010fca0000000017 */
[----:B------:R1:W-:Y:S04]  /*0390*/  STG.E desc[UR6][R4.64], R13 ;  /* 0x0000000d04007986 */ /* 0x0003e8000c101906 */
[----:B------:R-:W4:Y:S04]  /*03a0*/  LDG.E R22, desc[UR6][R6.64] ;  /* 0x0000000606167981 */ /* 0x000f28000c1e1900 */
[----:B--2---:R-:W4:Y:S01]  /*03b0*/  LDG.E R21, desc[UR6][R16.64] ;  /* 0x0000000610157981 */ /* 0x004f22000c1e1900 */
[----:B------:R-:W-:-:S04]  /*03c0*/  IMAD.WIDE R18, R3, 0x4, R16 ;  /* 0x0000000403127825 */ /* 0x000fc800078e0210 */
[----:B----4-:R-:W-:-:S05]  /*03d0*/  FFMA R21, R22, R21, R13 ;  /* 0x0000001516157223 */ /* 0x010fca000000000d */
[----:B------:R2:W-:Y:S04]  /*03e0*/  STG.E desc[UR6][R4.64], R21 ;  /* 0x0000001504007986 */ /* 0x0005e8000c101906 */
[----:B------:R-:W4:Y:S04]  /*03f0*/  LDG.E R22, desc[UR6][R6.64+0x4] ;  /* 0x0000040606167981 */ /* 0x000f28000c1e1900 */
[----:B---3--:R-:W4:Y:S01]  /*0400*/  LDG.E R23, desc[UR6][R18.64] ;  /* 0x0000000612177981 */ /* 0x008f22000c1e1900 */
[----:B------:R-:W-:-:S04]  /*0410*/  IMAD.WIDE R14, R3, 0x4, R18 ;  /* 0x00000004030e7825 */ /* 0x000fc800078e0212 */
[----:B----4-:R-:W-:-:S05]  /*0420*/  FFMA R23, R22, R23, R21 ;  /* 0x0000001716177223 */ /* 0x010fca0000000015 */
[----:B------:R2:W-:Y:S04]  /*0430*/  STG.E desc[UR6][R4.64], R23 ;  /* 0x0000001704007986 */ /* 0x0005e8000c101906 */
[----:B------:R-:W3:Y:S04]  /*0440*/  LDG.E R22, desc[UR6][R6.64+0x8] ;  /* 0x0000080606167981 */ /* 0x000ee8000c1e1900 */
[----:B-1----:R-:W3:Y:S01]  /*0450*/  LDG.E R13, desc[UR6][R14.64] ;  /* 0x000000060e0d7981 */ /* 0x002ee2000c1e1900 */
[----:B------:R-:W-:-:S04]  /*0460*/  IMAD.WIDE R16, R3, 0x4, R14 ;  /* 0x0000000403107825 */ /* 0x000fc800078e020e */
[----:B---3--:R-:W-:-:S05]  /*0470*/  FFMA R25, R22, R13, R23 ;  /* 0x0000000d16197223 */ /* 0x008fca0000000017 */
[----:B------:R2:W-:Y:S04]  /*0480*/  STG.E desc[UR6][R4.64], R25 ;  /* 0x0000001904007986 */ /* 0x0005e8000c101906 */
[----:B------:R-:W3:Y:S04]  /*0490*/  LDG.E R22, desc[UR6][R6.64+0xc] ;  /* 0x00000c0606167981 */ /* 0x000ee8000c1e1900 */
[----:B------:R-:W3:Y:S01]  /*04a0*/  LDG.E R16, desc[UR6][R16.64] ;  /* 0x0000000610107981 */ /* 0x000ee2000c1e1900 */
[----:B------:R-:W-:-:S04]  /*04b0*/  IADD3 R10, PT, PT, R10, 0x8, RZ ;  /* 0x000000080a0a7810 */ /* 0x000fc80007ffe0ff */
[----:B------:R-:W-:Y:S02]  /*04c0*/  ISETP.NE.AND P1, PT, R10, RZ, PT ;  /* 0x000000ff0a00720c */ /* 0x000fe40003f25270 */
[----:B------:R-:W-:Y:S02]  /*04d0*/  LEA R12, R3, R12, 0x3 ;  /* 0x0000000c030c7211 */ /* 0x000fe400078e18ff */
[----:B------:R-:W-:Y:S01]  /*04e0*/  IADD3 R11, PT, PT, R11, 0x8, RZ ;  /* 0x000000080b0b7810 */ /* 0x000fe20007ffe0ff */
[----:B---3--:R-:W-:-:S05]  /*04f0*/  FFMA R13, R22, R16, R25 ;  /* 0x00000010160d7223 */ /* 0x008fca0000000019 */
[----:B------:R2:W-:Y:S03]  /*0500*/  STG.E desc[UR6][R4.64], R13 ;  /* 0x0000000d04007986 */ /* 0x0005e6000c101906 */
[----:B------:R-:W-:Y:S05]  /*0510*/  @P1 BRA `(.L_x_1) ;  /* 0xfffffffc003c1947 */ /* 0x000fea000383ffff */
.L_x_0:
[----:B------:R-:W-:Y:S05]  /*0520*/  @!P0 EXIT ;  /* 0x000000000000894d */ /* 0x000fea0003800000 */
[----:B------:R-:W-:Y:S02]  /*0530*/  ISETP.GE.U32.AND P0, PT, R20, 0x4, PT ;  /* 0x000000041400780c */ /* 0x000fe40003f06070 */
[----:B------:R-:W-:-:S04]  /*0540*/  LOP3.LUT R16, R2, 0x3, RZ, 0xc0, !PT ;  /* 0x0000000302107812 */ /* 0x000fc800078ec0ff */
[----:B------:R-:W-:-:S07]  /*0550*/  ISETP.NE.AND P1, PT, R16, RZ, PT ;  /* 0x000000ff1000720c */ /* 0x000fce0003f25270 */
[----:B------:R-:W-:Y:S06]  /*0560*/  @!P0 BRA `(.L_x_2) ;  /* 0x00000000006c8947 */ /* 0x000fec0003800000 */
[----:B------:R-:W1:Y:S01]  /*0570*/  LDC.64 R6, c[0x0][0x380] ;  /* 0x0000e000ff067b82 */ /* 0x000e620000000a00 */
[----:B------:R-:W-:Y:S01]  /*0580*/  IMAD R12, R2, UR8, R9 ;  /* 0x00000008020c7c24 */ /* 0x000fe2000f8e0209 */
[----:B------:R-:W-:-:S03]  /*0590*/  IADD3 R15, PT, PT, R8, R9, RZ ;  /* 0x00000009080f7210 */ /* 0x000fc60007ffe0ff */
[----:B------:R-:W-:-:S03]  /*05a0*/  IMAD R17, R12, R3, R0 ;  /* 0x000000030c117224 */ /* 0x000fc600078e0200 */
[----:B------:R-:W3:Y:S01]  /*05b0*/  LDC.64 R10, c[0x0][0x388] ;  /* 0x0000e200ff0a7b82 */ /* 0x000ee20000000a00 */
[----:B-1----:R-:W-:-:S05]  /*05c0*/  IMAD.WIDE R6, R15, 0x4, R6 ;  /* 0x000000040f067825 */ /* 0x002fca00078e0206 */
[----:B------:R-:W4:Y:S01]  /*05d0*/  LDG.E R12, desc[UR6][R6.64] ;  /* 0x00000006060c7981 */ /* 0x000f22000c1e1900 */
[----:B---3--:R-:W-:-:S05]  /*05e0*/  IMAD.WIDE R10, R17, 0x4, R10 ;  /* 0x00000004110a7825 */ /* 0x008fca00078e020a */
[----:B------:R-:W4:Y:S02]  /*05f0*/  LDG.E R14, desc[UR6][R10.64] ;  /* 0x000000060a0e7981 */ /* 0x000f24000c1e1900 */
[----:B----4-:R-:W-:Y:S01]  /*0600*/  FFMA R17, R12, R14, R13 ;  /* 0x0000000e0c117223 */ /* 0x010fe2000000000d */
[----:B--2---:R-:W-:-:S04]  /*0610*/  IMAD.WIDE R12, R3, 0x4, R10 ;  /* 0x00000004030c7825 */ /* 0x004fc800078e020a */
[----:B------:R1:W-:Y:S04]  /*0620*/  STG.E desc[UR6][R4.64], R17 ;  /* 0x0000001104007986 */ /* 0x0003e8000c101906 */
[----:B------:R-:W2:Y:S04]  /*0630*/  LDG.E R14, desc[UR6][R6.64+0x4] ;  /* 0x00000406060e7981 */ /* 0x000ea8000c1e1900 */
[----:B------:R-:W2:Y:S02]  /*0640*/  LDG.E R15, desc[UR6][R12.64] ;  /* 0x000000060c0f7981 */ /* 0x000ea4000c1e1900 */
[----:B--2---:R-:W-:Y:S01]  /*0650*/  FFMA R19, R14, R15, R17 ;  /* 0x0000000f0e137223 */ /* 0x004fe20000000011 */
[----:B------:R-:W-:-:S04]  /*0660*/  IMAD.WIDE R14, R3, 0x4, R12 ;  /* 0x00000004030e7825 */ /* 0x000fc800078e020c */
[----:B------:R1:W-:Y:S04]  /*0670*/  STG.E desc[UR6][R4.64], R19 ;  /* 0x0000001304007986 */ /* 0x0003e8000c101906 */
[----:B------:R-:W2:Y:S04]  /*0680*/  LDG.E R18, desc[UR6][R6.64+0x8] ;  /* 0x0000080606127981 */ /* 0x000ea8000c1e1900 */
[----:B------:R-:W2:Y:S01]  /*0690*/  LDG.E R20, desc[UR6][R14.64] ;  /* 0x000000060e147981 */ /* 0x000ea2000c1e1900 */
[----:B------:R-:W-:-:S04]  /*06a0*/  IMAD.WIDE R10, R3, 0x4, R14 ;  /* 0x00000004030a7825 */ /* 0x000fc800078e020e */
[----:B--2---:R-:W-:-:S05]  /*06b0*/  FFMA R21, R18, R20, R19 ;  /* 0x0000001412157223 */ /* 0x004fca0000000013 */
[----:B------:R1:W-:Y:S04]  /*06c0*/  STG.E desc[UR6][R4.64], R21 ;  /* 0x0000001504007986 */ /* 0x0003e8000c101906 */
[----:B------:R-:W2:Y:S04]  /*06d0*/  LDG.E R18, desc[UR6][R6.64+0xc] ;  /* 0x00000c0606127981 */ /* 0x000ea8000c1e1900 */
[----:B------:R-:W2:Y:S01]  /*06e0*/  LDG.E R10, desc[UR6][R10.64] ;  /* 0x000000060a0a7981 */ /* 0x000ea2000c1e1900 */
[----:B------:R-:W-:Y:S01]  /*06f0*/  IADD3 R9, PT, PT, R9, 0x4, RZ ;  /* 0x0000000409097810 */ /* 0x000fe20007ffe0ff */
[----:B--2---:R-:W-:-:S05]  /*0700*/  FFMA R13, R18, R10, R21 ;  /* 0x0000000a120d7223 */ /* 0x004fca0000000015 */
[----:B------:R1:W-:Y:S02]  /*0710*/  STG.E desc[UR6][R4.64], R13 ;  /* 0x0000000d04007986 */ /* 0x0003e4000c101906 */
.L_x_2:
[----:B------:R-:W-:Y:S05]  /*0720*/  @!P1 EXIT ;  /* 0x000000000000994d */ /* 0x000fea0003800000 */
[----:B------:R-:W-:Y:S02]  /*0730*/  ISETP.NE.AND P0, PT, R16, 0x1, PT ;  /* 0x000000011000780c */ /* 0x000fe40003f05270 */
[----:B------:R-:W-:-:S04]  /*0740*/  LOP3.LUT R6, R2, 0x1, RZ, 0xc0, !PT ;  /* 0x0000000102067812 */ /* 0x000fc800078ec0ff */
[----:B------:R-:W-:-:S07]  /*0750*/  ISETP.NE.U32.AND P1, PT, R6, 0x1, PT ;  /* 0x000000010600780c */ /* 0x000fce0003f25070 */
[----:B------:R-:W-:Y:S06]  /*0760*/  @!P0 BRA `(.L_x_3) ;  /* 0x0000000000448947 */ /* 0x000fec0003800000 */
[----:B------:R-:W3:Y:S01]  /*0770*/  LDC.64 R6, c[0x0][0x380] ;  /* 0x0000e000ff067b82 */ /* 0x000ee20000000a00 */
[----:B------:R-:W-:Y:S01]  /*0780*/  IMAD R12, R2, UR8, R9 ;  /* 0x00000008020c7c24 */ /* 0x000fe2000f8e0209 */
[----:B------:R-:W-:-:S03]  /*0790*/  IADD3 R15, PT, PT, R8, R9, RZ ;  /* 0x00000009080f7210 */ /* 0x000fc60007ffe0ff */
[----:B-1----:R-:W-:-:S03]  /*07a0*/  IMAD R17, R12, R3, R0 ;  /* 0x000000030c117224 */ /* 0x002fc600078e0200 */
[----:B------:R-:W1:Y:S01]  /*07b0*/  LDC.64 R10, c[0x0][0x388] ;  /* 0x0000e200ff0a7b82 */ /* 0x000e620000000a00 */
[----:B---3--:R-:W-:-:S05]  /*07c0*/  IMAD.WIDE R6, R15, 0x4, R6 ;  /* 0x000000040f067825 */ /* 0x008fca00078e0206 */
[----:B------:R-:W3:Y:S01]  /*07d0*/  LDG.E R12, desc[UR6][R6.64] ;  /* 0x00000006060c7981 */ /* 0x000ee2000c1e1900 */
[----:B-1----:R-:W-:-:S05]  /*07e0*/  IMAD.WIDE R10, R17, 0x4, R10 ;  /* 0x00000004110a7825 */ /* 0x002fca00078e020a */
[----:B------:R-:W3:Y:S02]  /*07f0*/  LDG.E R14, desc[UR6][R10.64] ;  /* 0x000000060a0e7981 */ /* 0x000ee4000c1e1900 */
[----:B---3--:R-:W-:Y:S01]  /*0800*/  FFMA R17, R12, R14, R13 ;  /* 0x0000000e0c117223 */ /* 0x008fe2000000000d */
[----:B------:R-:W-:-:S04]  /*0810*/  IMAD.WIDE R14, R3, 0x4, R10 ;  /* 0x00000004030e7825 */ /* 0x000fc800078e020a */
[----:B------:R3:W-:Y:S04]  /*0820*/  STG.E desc[UR6][R4.64], R17 ;  /* 0x0000001104007986 */ /* 0x0007e8000c101906 */
[----:B------:R-:W2:Y:S04]  /*0830*/  LDG.E R12, desc[UR6][R6.64+0x4] ;  /* 0x00000406060c7981 */ /* 0x000ea8000c1e1900 */
[----:B------:R-:W2:Y:S01]  /*0840*/  LDG.E R14, desc[UR6][R14.64] ;  /* 0x000000060e0e7981 */ /* 0x000ea2000c1e1900 */
[----:B------:R-:W-:Y:S01]  /*0850*/  IADD3 R9, PT, PT, R9, 0x2, RZ ;  /* 0x0000000209097810 */ /* 0x000fe20007ffe0ff */
[----:B--2---:R-:W-:-:S05]  /*0860*/  FFMA R13, R12, R14, R17 ;  /* 0x0000000e0c0d7223 */ /* 0x004fca0000000011 */
[----:B------:R3:W-:Y:S02]  /*0870*/  STG.E desc[UR6][R4.64], R13 ;  /* 0x0000000d04007986 */ /* 0x0007e4000c101906 */
.L_x_3:
[----:B------:R-:W-:Y:S05]  /*0880*/  @P1 EXIT ;  /* 0x000000000000194d */ /* 0x000fea0003800000 */
[----:B------:R-:W4:Y:S01]  /*0890*/  LDC.64 R6, c[0x0][0x380] ;  /* 0x0000e000ff067b82 */ /* 0x000f220000000a00 */
[----:B------:R-:W-:Y:S01]  /*08a0*/  IMAD R2, R2, UR8, R9 ;  /* 0x0000000802027c24 */ /* 0x000fe2000f8e0209 */
[----:B------:R-:W-:-:S03]  /*08b0*/  IADD3 R9, PT, PT, R8, R9, RZ ;  /* 0x0000000908097210 */ /* 0x000fc60007ffe0ff */
[----:B------:R-:W-:-:S03]  /*08c0*/  IMAD R15, R2, R3, R0 ;  /* 0x00000003020f7224 */ /* 0x000fc600078e0200 */
[----:B------:R-:W5:Y:S01]  /*08d0*/  LDC.64 R10, c[0x0][0x388] ;  /* 0x0000e200ff0a7b82 */ /* 0x000f620000000a00 */
[----:B----4-:R-:W-:-:S06]  /*08e0*/  IMAD.WIDE R2, R9, 0x4, R6 ;  /* 0x0000000409027825 */ /* 0x010fcc00078e0206 */
[----:B------:R-:W1:Y:S01]  /*08f0*/  LDG.E R2, desc[UR6][R2.64] ;  /* 0x0000000602027981 */ /* 0x000e62000c1e1900 */
[----:B-----5:R-:W-:-:S06]  /*0900*/  IMAD.WIDE R6, R15, 0x4, R10 ;  /* 0x000000040f067825 */ /* 0x020fcc00078e020a */
[----:B------:R-:W1:Y:S02]  /*0910*/  LDG.E R6, desc[UR6][R6.64] ;  /* 0x0000000606067981 */ /* 0x000e64000c1e1900 */
[----:B-123--:R-:W-:-:S05]  /*0920*/  FFMA R13, R2, R6, R13 ;  /* 0x00000006020d7223 */ /* 0x00efca000000000d */
[----:B------:R-:W-:Y:S01]  /*0930*/  STG.E desc[UR6][R4.64], R13 ;  /* 0x0000000d04007986 */ /* 0x000fe2000c101906 */
[----:B------:R-:W-:Y:S05]  /*0940*/  EXIT ;  /* 0x000000000000794d */ /* 0x000fea0003800000 */
.L_x_4:
[----:B------:R-:W-:-:S00]  /*0950*/  BRA `(.L_x_4) ;  /* 0xfffffffc00fc7947 */ /* 0x000fc0000383ffff */
[----:B------:R-:W-:-:S00]  /*0960*/  NOP ;  /* 0x0000000000007918 */ /* 0x000fc00000000000 */
        /* <DEDUP_REMOVED lines=9> */
.L_x_5:


//--------------------- .nv.shared.reserved.0     --------------------------
	.section	.nv.shared.reserved.0,"aw",@nobits
	.weak		__nv_reservedSMEM_offset_0_alias
	.size		__nv_reservedSMEM_offset_0_alias, 0, 64
	.other		__nv_reservedSMEM_offset_0_alias,@"STO_CUDA_RESERVED_SHARED STV_DEFAULT"
__nv_reservedSMEM_offset_0_alias:
	.zero		0
	.zero		64


//--------------------- .nv.constant0._Z18MatMul_CUDA_KernelPKfS0_Pfiiii --------------------------
	.section	.nv.constant0._Z18MatMul_CUDA_KernelPKfS0_Pfiiii,"a",@progbits
	.sectionflags	@""
	.align	4
.nv.constant0._Z18MatMul_CUDA_KernelPKfS0_Pfiiii:
	.zero		936


//--------------------- SYMBOLS --------------------------

	.type		.nv.reservedSmem.offset0,@object
	.size		.nv.reservedSmem.offset0,0x4
